//
// Generated by NVIDIA NVVM Compiler
//
// Compiler Build ID: CL-36424714
// Cuda compilation tools, release 13.0, V13.0.88
// Based on NVVM 20.0.0
//

.version 9.0
.target sm_100
.address_size 64

	// .globl	_Z15normalizeKernelPffi

.visible .entry _Z15normalizeKernelPffi(
	.param .u64 .ptr .align 1 _Z15normalizeKernelPffi_param_0,
	.param .f32 _Z15normalizeKernelPffi_param_1,
	.param .u32 _Z15normalizeKernelPffi_param_2
)
{
	.reg .pred 	%p<2>;
	.reg .b32 	%r<6>;
	.reg .b32 	%f<4>;
	.reg .b64 	%rd<5>;

	ld.param.u64 	%rd1, [_Z15normalizeKernelPffi_param_0];
	ld.param.f32 	%f1, [_Z15normalizeKernelPffi_param_1];
	ld.param.u32 	%r2, [_Z15normalizeKernelPffi_param_2];
	mov.u32 	%r3, %tid.x;
	mov.u32 	%r4, %ctaid.x;
	mov.u32 	%r5, %ntid.x;
	mad.lo.s32 	%r1, %r4, %r5, %r3;
	setp.ge.s32 	%p1, %r1, %r2;
	@%p1 bra 	$L__BB0_2;
	cvta.to.global.u64 	%rd2, %rd1;
	mul.wide.s32 	%rd3, %r1, 4;
	add.s64 	%rd4, %rd2, %rd3;
	ld.global.f32 	%f2, [%rd4];
	div.rn.f32 	%f3, %f2, %f1;
	st.global.f32 	[%rd4], %f3;
$L__BB0_2:
	ret;

}


// ===== COMPILED SASS (sm_100) =====

	.target	sm_100

	.elftype	@"ET_EXEC"


//--------------------- .note.nv.tkinfo           --------------------------
	.section	.note.nv.tkinfo,"",@"SHT_NOTE"
	.sectionflags	@"SHF_NOTE_NV_TKINFO"
	.tkinfo
        /*0018*/ 	.word	0x00000002
        /*0030*/ 	.string	""
        /*0030*/ 	.string	"ptxas"
        /*0030*/ 	.string	"Cuda compilation tools, release 13.0, V13.0.88"
        /*0030*/ 	.string	"Build cuda_13.0.r13.0/compiler.36424714_0"
        /*0030*/ 	.string	"-arch sm_100 -m 64 "



//--------------------- .note.nv.cuinfo           --------------------------
	.section	.note.nv.cuinfo,"",@"SHT_NOTE"
	.sectionflags	@"SHF_NOTE_NV_CUINFO"
        /*0018*/ 	.short	0x0002
        /*001a*/ 	.short	0x0064
        /*001c*/ 	.short	0x0082
	.zero		2


//--------------------- .nv.info                  --------------------------
	.section	.nv.info,"",@"SHT_CUDA_INFO"
	.align	4


	//----- nvinfo : EIATTR_REGCOUNT
	.align		4
        /*0000*/ 	.byte	0x04, 0x2f
        /*0002*/ 	.short	(.L_1 - .L_0)
	.align		4
.L_0:
        /*0004*/ 	.word	index@(_Z15normalizeKernelPffi)
        /*0008*/ 	.word	0x00000010


	//----- nvinfo : EIATTR_FRAME_SIZE
	.align		4
.L_1:
        /*000c*/ 	.byte	0x04, 0x11
        /*000e*/ 	.short	(.L_3 - .L_2)
	.align		4
.L_2:
        /*0010*/ 	.word	index@($__internal_0_$__cuda_sm3x_div_rn_noftz_f32_slowpath)
        /*0014*/ 	.word	0x00000000


	//----- nvinfo : EIATTR_FRAME_SIZE
	.align		4
.L_3:
        /*0018*/ 	.byte	0x04, 0x11
        /*001a*/ 	.short	(.L_5 - .L_4)
	.align		4
.L_4:
        /*001c*/ 	.word	index@(_Z15normalizeKernelPffi)
        /*0020*/ 	.word	0x00000000


	//----- nvinfo : EIATTR_MIN_STACK_SIZE
	.align		4
.L_5:
        /*0024*/ 	.byte	0x04, 0x12
        /*0026*/ 	.short	(.L_7 - .L_6)
	.align		4
.L_6:
        /*0028*/ 	.word	index@(_Z15normalizeKernelPffi)
        /*002c*/ 	.word	0x00000000
.L_7:


//--------------------- .nv.compat                --------------------------
	.section	.nv.compat,"",@"SHT_CUDA_COMPAT_INFO"
	.align	4
        /*0000*/ 	.byte	0x02, 0x09, 0x00, 0x00, 0x02, 0x02, 0x01, 0x00, 0x02, 0x05, 0x05, 0x00, 0x03, 0x07, 0x01, 0x01
        /*0010*/ 	.byte	0x02, 0x03, 0x00, 0x00, 0x02, 0x06, 0x01, 0x00, 0x04, 0x0b, 0x08, 0x00, 0x01, 0x00, 0x00, 0x00
        /*0020*/ 	.byte	0x00, 0x00, 0x00, 0x00


//--------------------- .nv.info._Z15normalizeKernelPffi --------------------------
	.section	.nv.info._Z15normalizeKernelPffi,"",@"SHT_CUDA_INFO"
	.sectionflags	@""
	.align	4


	//----- nvinfo : EIATTR_CUDA_API_VERSION
	.align		4
        /*0000*/ 	.byte	0x04, 0x37
        /*0002*/ 	.short	(.L_9 - .L_8)
.L_8:
        /*0004*/ 	.word	0x00000082


	//----- nvinfo : EIATTR_KPARAM_INFO
	.align		4
.L_9:
        /*0008*/ 	.byte	0x04, 0x17
        /*000a*/ 	.short	(.L_11 - .L_10)
.L_10:
        /*000c*/ 	.word	0x00000000
        /*0010*/ 	.short	0x0002
        /*0012*/ 	.short	0x000c
        /*0014*/ 	.byte	0x00, 0xf0, 0x11, 0x00


	//----- nvinfo : EIATTR_KPARAM_INFO
	.align		4
.L_11:
        /*0018*/ 	.byte	0x04, 0x17
        /*001a*/ 	.short	(.L_13 - .L_12)
.L_12:
        /*001c*/ 	.word	0x00000000
        /*0020*/ 	.short	0x0001
        /*0022*/ 	.short	0x0008
        /*0024*/ 	.byte	0x00, 0xf0, 0x11, 0x00


	//----- nvinfo : EIATTR_KPARAM_INFO
	.align		4
.L_13:
        /*0028*/ 	.byte	0x04, 0x17
        /*002a*/ 	.short	(.L_15 - .L_14)
.L_14:
        /*002c*/ 	.word	0x00000000
        /*0030*/ 	.short	0x0000
        /*0032*/ 	.short	0x0000
        /*0034*/ 	.byte	0x00, 0xf5, 0x21, 0x00


	//----- nvinfo : EIATTR_SPARSE_MMA_MASK
	.align		4
.L_15:
        /*0038*/ 	.byte	0x03, 0x50
        /*003a*/ 	.short	0x0000


	//----- nvinfo : EIATTR_MAXREG_COUNT
	.align		4
        /*003c*/ 	.byte	0x03, 0x1b
        /*003e*/ 	.short	0x00ff


	//----- nvinfo : EIATTR_MERCURY_ISA_VERSION
	.align		4
        /*0040*/ 	.byte	0x03, 0x5f
        /*0042*/ 	.short	0x0101


	//----- nvinfo : EIATTR_VRC_CTA_INIT_COUNT
	.align		4
        /*0044*/ 	.byte	0x02, 0x4a
	.zero		1
	.zero		1


	//----- nvinfo : EIATTR_EXIT_INSTR_OFFSETS
	.align		4
        /*0048*/ 	.byte	0x04, 0x1c
        /*004a*/ 	.short	(.L_17 - .L_16)


	//   ....[0]....
.L_16:
        /*004c*/ 	.word	0x00000070


	//   ....[1]....
        /*0050*/ 	.word	0x000001b0


	//----- nvinfo : EIATTR_CRS_STACK_SIZE
	.align		4
.L_17:
        /*0054*/ 	.byte	0x04, 0x1e
        /*0056*/ 	.short	(.L_19 - .L_18)
.L_18:
        /*0058*/ 	.word	0x00000000


	//----- nvinfo : EIATTR_CBANK_PARAM_SIZE
	.align		4
.L_19:
        /*005c*/ 	.byte	0x03, 0x19
        /*005e*/ 	.short	0x0010


	//----- nvinfo : EIATTR_PARAM_CBANK
	.align		4
        /*0060*/ 	.byte	0x04, 0x0a
        /*0062*/ 	.short	(.L_21 - .L_20)
	.align		4
.L_20:
        /*0064*/ 	.word	index@(.nv.constant0._Z15normalizeKernelPffi)
        /*0068*/ 	.short	0x0380
        /*006a*/ 	.short	0x0010


	//----- nvinfo : EIATTR_SW_WAR
	.align		4
.L_21:
        /*006c*/ 	.byte	0x04, 0x36
        /*006e*/ 	.short	(.L_23 - .L_22)
.L_22:
        /*0070*/ 	.word	0x00000008
.L_23:


//--------------------- .nv.callgraph             --------------------------
	.section	.nv.callgraph,"",@"SHT_CUDA_CALLGRAPH"
	.align	4
	.sectionentsize	8
	.align		4
        /*0000*/ 	.word	0x00000000
	.align		4
        /*0004*/ 	.word	0xffffffff
	.align		4
        /*0008*/ 	.word	0x00000000
	.align		4
        /*000c*/ 	.word	0xfffffffe
	.align		4
        /*0010*/ 	.word	0x00000000
	.align		4
        /*0014*/ 	.word	0xfffffffd
	.align		4
        /*0018*/ 	.word	0x00000000
	.align		4
        /*001c*/ 	.word	0xfffffffc


//--------------------- .text._Z15normalizeKernelPffi --------------------------
	.section	.text._Z15normalizeKernelPffi,"ax",@progbits
	.align	128
        .global         _Z15normalizeKernelPffi
        .type           _Z15normalizeKernelPffi,@function
        .size           _Z15normalizeKernelPffi,(.L_x_14 - _Z15normalizeKernelPffi)
        .other          _Z15normalizeKernelPffi,@"STO_CUDA_ENTRY STV_DEFAULT"
_Z15normalizeKernelPffi:
.text._Z15normalizeKernelPffi:
[----:B------:R-:W-:Y:S01]  /*0000*/  LDC R1, c[0x0][0x37c] ;  /* 0x0000df00ff017b82 */ /* 0x000fe20000000800 */
[----:B------:R-:W0:Y:S07]  /*0010*/  S2R R3, SR_TID.X ;  /* 0x0000000000037919 */ /* 0x000e2e0000002100 */
[----:B------:R-:W0:Y:S01]  /*0020*/  S2UR UR4, SR_CTAID.X ;  /* 0x00000000000479c3 */ /* 0x000e220000002500 */
[----:B------:R-:W1:Y:S07]  /*0030*/  LDCU UR5, c[0x0][0x38c] ;  /* 0x00007180ff0577ac */ /* 0x000e6e0008000800 */
[----:B------:R-:W0:Y:S02]  /*0040*/  LDC R0, c[0x0][0x360] ;  /* 0x0000d800ff007b82 */ /* 0x000e240000000800 */
[----:B0-----:R-:W-:-:S05]  /*0050*/  IMAD R3, R0, UR4, R3 ;  /* 0x0000000400037c24 */ /* 0x001fca000f8e0203 */
[----:B-1----:R-:W-:-:S13]  /*0060*/  ISETP.GE.AND P0, PT, R3, UR5, PT ;  /* 0x0000000503007c0c */ /* 0x002fda000bf06270 */
[----:B------:R-:W-:Y:S05]  /*0070*/  @P0 EXIT ;  /* 0x000000000000094d */ /* 0x000fea0003800000 */
[----:B------:R-:W0:Y:S01]  /*0080*/  LDC.64 R4, c[0x0][0x380] ;  /* 0x0000e000ff047b82 */ /* 0x000e220000000a00 */
[----:B------:R-:W1:Y:S07]  /*0090*/  LDCU.64 UR4, c[0x0][0x358] ;  /* 0x00006b00ff0477ac */ /* 0x000e6e0008000a00 */
[----:B------:R-:W2:Y:S01]  /*00a0*/  LDC R7, c[0x0][0x388] ;  /* 0x0000e200ff077b82 */ /* 0x000ea20000000800 */
[----:B0-----:R-:W-:-:S05]  /*00b0*/  IMAD.WIDE R4, R3, 0x4, R4 ;  /* 0x0000000403047825 */ /* 0x001fca00078e0204 */
[----:B-1----:R-:W3:Y:S01]  /*00c0*/  LDG.E R0, desc[UR4][R4.64] ;  /* 0x0000000404007981 */ /* 0x002ee2000c1e1900 */
[----:B------:R-:W-:Y:S01]  /*00d0*/  BSSY.RECONVERGENT B0, `(.L_x_0) ;  /* 0x000000c000007945 */ /* 0x000fe20003800200 */
[----:B--2---:R-:W0:Y:S02]  /*00e0*/  MUFU.RCP R2, R7 ;  /* 0x0000000700027308 */ /* 0x004e240000001000 */
[----:B0-----:R-:W-:-:S04]  /*00f0*/  FFMA R3, R2, -R7, 1 ;  /* 0x3f80000002037423 */ /* 0x001fc80000000807 */
[----:B------:R-:W-:Y:S02]  /*0100*/  FFMA R3, R2, R3, R2 ;  /* 0x0000000302037223 */ /* 0x000fe40000000002 */
[----:B---3--:R-:W0:Y:S02]  /*0110*/  FCHK P0, R0, R7 ;  /* 0x0000000700007302 */ /* 0x008e240000000000 */
[----:B------:R-:W-:-:S04]  /*0120*/  FFMA R2, R0, R3, RZ ;  /* 0x0000000300027223 */ /* 0x000fc800000000ff */
[----:B------:R-:W-:-:S04]  /*0130*/  FFMA R6, R2, -R7, R0 ;  /* 0x8000000702067223 */ /* 0x000fc80000000000 */
[----:B------:R-:W-:Y:S01]  /*0140*/  FFMA R3, R3, R6, R2 ;  /* 0x0000000603037223 */ /* 0x000fe20000000002 */
[----:B0-----:R-:W-:Y:S06]  /*0150*/  @!P0 BRA `(.L_x_1) ;  /* 0x00000000000c8947 */ /* 0x001fec0003800000 */
[----:B------:R-:W-:-:S07]  /*0160*/  MOV R2, 0x180 ;  /* 0x0000018000027802 */ /* 0x000fce0000000f00 */
[----:B------:R-:W-:Y:S05]  /*0170*/  CALL.REL.NOINC `($__internal_0_$__cuda_sm3x_div_rn_noftz_f32_slowpath) ;  /* 0x0000000000107944 */ /* 0x000fea0003c00000 */
[----:B------:R-:W-:-:S07]  /*0180*/  IMAD.MOV.U32 R3, RZ, RZ, R0 ;  /* 0x000000ffff037224 */ /* 0x000fce00078e0000 */
.L_x_1:
[----:B------:R-:W-:Y:S05]  /*0190*/  BSYNC.RECONVERGENT B0 ;  /* 0x0000000000007941 */ /* 0x000fea0003800200 */
.L_x_0:
[----:B------:R-:W-:Y:S01]  /*01a0*/  STG.E desc[UR4][R4.64], R3 ;  /* 0x0000000304007986 */ /* 0x000fe2000c101904 */
[----:B------:R-:W-:Y:S05]  /*01b0*/  EXIT ;  /* 0x000000000000794d */ /* 0x000fea0003800000 */
        .weak           $__internal_0_$__cuda_sm3x_div_rn_noftz_f32_slowpath
        .type           $__internal_0_$__cuda_sm3x_div_rn_noftz_f32_slowpath,@function
        .size           $__internal_0_$__cuda_sm3x_div_rn_noftz_f32_slowpath,(.L_x_14 - $__internal_0_$__cuda_sm3x_div_rn_noftz_f32_slowpath)
$__internal_0_$__cuda_sm3x_div_rn_noftz_f32_slowpath:
[----:B------:R-:W0:Y:S01]  /*01c0*/  LDC R3, c[0x0][0x388] ;  /* 0x0000e200ff037b82 */ /* 0x000e220000000800 */
[--C-:B------:R-:W-:Y:S01]  /*01d0*/  SHF.R.U32.HI R6, RZ, 0x17, R0.reuse ;  /* 0x00000017ff067819 */ /* 0x100fe20000011600 */
[----:B------:R-:W1:Y:S01]  /*01e0*/  LDCU UR6, c[0x0][0x388] ;  /* 0x00007100ff0677ac */ /* 0x000e620008000800 */
[----:B------:R-:W-:Y:S01]  /*01f0*/  BSSY.RECONVERGENT B1, `(.L_x_2) ;  /* 0x0000064000017945 */ /* 0x000fe20003800200 */
[----:B------:R-:W-:Y:S01]  /*0200*/  IMAD.MOV.U32 R8, RZ, RZ, R0 ;  /* 0x000000ffff087224 */ /* 0x000fe200078e0000 */
[----:B------:R-:W-:-:S05]  /*0210*/  LOP3.LUT R6, R6, 0xff, RZ, 0xc0, !PT ;  /* 0x000000ff06067812 */ /* 0x000fca00078ec0ff */
[----:B------:R-:W-:Y:S02]  /*0220*/  VIADD R11, R6, 0xffffffff ;  /* 0xffffffff060b7836 */ /* 0x000fe40000000000 */
[----:B-1----:R-:W-:Y:S01]  /*0230*/  IMAD.U32 R9, RZ, RZ, UR6 ;  /* 0x00000006ff097e24 */ /* 0x002fe2000f8e00ff */
[----:B0-----:R-:W-:-:S04]  /*0240*/  SHF.R.U32.HI R7, RZ, 0x17, R3 ;  /* 0x00000017ff077819 */ /* 0x001fc80000011603 */
[----:B------:R-:W-:-:S05]  /*0250*/  LOP3.LUT R7, R7, 0xff, RZ, 0xc0, !PT ;  /* 0x000000ff07077812 */ /* 0x000fca00078ec0ff */
[----:B------:R-:W-:-:S05]  /*0260*/  VIADD R12, R7, 0xffffffff ;  /* 0xffffffff070c7836 */ /* 0x000fca0000000000 */
[----:B------:R-:W-:-:S04]  /*0270*/  ISETP.GT.U32.AND P0, PT, R12, 0xfd, PT ;  /* 0x000000fd0c00780c */ /* 0x000fc80003f04070 */
[----:B------:R-:W-:-:S13]  /*0280*/  ISETP.GT.U32.OR P0, PT, R11, 0xfd, P0 ;  /* 0x000000fd0b00780c */ /* 0x000fda0000704470 */
[----:B------:R-:W-:Y:S01]  /*0290*/  @!P0 IMAD.MOV.U32 R10, RZ, RZ, RZ ;  /* 0x000000ffff0a8224 */ /* 0x000fe200078e00ff */
[----:B------:R-:W-:Y:S06]  /*02a0*/  @!P0 BRA `(.L_x_3) ;  /* 0x00000000005c8947 */ /* 0x000fec0003800000 */
[----:B------:R-:W-:Y:S02]  /*02b0*/  FSETP.GTU.FTZ.AND P1, PT, |R3|, +INF , PT ;  /* 0x7f8000000300780b */ /* 0x000fe40003f3c200 */
[----:B------:R-:W-:-:S04]  /*02c0*/  FSETP.GTU.FTZ.AND P0, PT, |R0|, +INF , PT ;  /* 0x7f8000000000780b */ /* 0x000fc80003f1c200 */
[----:B------:R-:W-:-:S13]  /*02d0*/  PLOP3.LUT P0, PT, P0, P1, PT, 0xf8, 0x8f ;  /* 0x00000000008f781c */ /* 0x000fda0000703f70 */
[----:B------:R-:W-:Y:S05]  /*02e0*/  @P0 BRA `(.L_x_4) ;  /* 0x00000004004c0947 */ /* 0x000fea0003800000 */
[----:B------:R-:W-:-:S13]  /*02f0*/  LOP3.LUT P0, RZ, R9, 0x7fffffff, R8, 0xc8, !PT ;  /* 0x7fffffff09ff7812 */ /* 0x000fda000780c808 */
[----:B------:R-:W-:Y:S05]  /*0300*/  @!P0 BRA `(.L_x_5) ;  /* 0x00000004003c8947 */ /* 0x000fea0003800000 */
[C---:B------:R-:W-:Y:S02]  /*0310*/  FSETP.NEU.FTZ.AND P2, PT, |R0|.reuse, +INF , PT ;  /* 0x7f8000000000780b */ /* 0x040fe40003f5d200 */
[----:B------:R-:W-:Y:S02]  /*0320*/  FSETP.NEU.FTZ.AND P1, PT, |R3|, +INF , PT ;  /* 0x7f8000000300780b */ /* 0x000fe40003f3d200 */
[----:B------:R-:W-:-:S11]  /*0330*/  FSETP.NEU.FTZ.AND P0, PT, |R0|, +INF , PT ;  /* 0x7f8000000000780b */ /* 0x000fd60003f1d200 */
[----:B------:R-:W-:Y:S05]  /*0340*/  @!P1 BRA !P2, `(.L_x_5) ;  /* 0x00000004002c9947 */ /* 0x000fea0005000000 */
[----:B------:R-:W-:-:S04]  /*0350*/  LOP3.LUT P2, RZ, R8, 0x7fffffff, RZ, 0xc0, !PT ;  /* 0x7fffffff08ff7812 */ /* 0x000fc8000784c0ff */
[----:B------:R-:W-:-:S13]  /*0360*/  PLOP3.LUT P1, PT, P1, P2, PT, 0x2f, 0xf2 ;  /* 0x0000000000f2781c */ /* 0x000fda0000f24577 */
[----:B------:R-:W-:Y:S05]  /*0370*/  @P1 BRA `(.L_x_6) ;  /* 0x0000000400181947 */ /* 0x000fea0003800000 */
[----:B------:R-:W-:-:S04]  /*0380*/  LOP3.LUT P1, RZ, R9, 0x7fffffff, RZ, 0xc0, !PT ;  /* 0x7fffffff09ff7812 */ /* 0x000fc8000782c0ff */
[----:B------:R-:W-:-:S13]  /*0390*/  PLOP3.LUT P0, PT, P0, P1, PT, 0x2f, 0xf2 ;  /* 0x0000000000f2781c */ /* 0x000fda0000702577 */
[----:B------:R-:W-:Y:S05]  /*03a0*/  @P0 BRA `(.L_x_7) ;  /* 0x0000000400000947 */ /* 0x000fea0003800000 */
[----:B------:R-:W-:Y:S02]  /*03b0*/  ISETP.GE.AND P0, PT, R11, RZ, PT ;  /* 0x000000ff0b00720c */ /* 0x000fe40003f06270 */
[----:B------:R-:W-:-:S11]  /*03c0*/  ISETP.GE.AND P1, PT, R12, RZ, PT ;  /* 0x000000ff0c00720c */ /* 0x000fd60003f26270 */
[----:B------:R-:W-:Y:S02]  /*03d0*/  @P0 IMAD.MOV.U32 R10, RZ, RZ, RZ ;  /* 0x000000ffff0a0224 */ /* 0x000fe400078e00ff */
[----:B------:R-:W-:Y:S01]  /*03e0*/  @!P0 FFMA R8, R0, 1.84467440737095516160e+19, RZ ;  /* 0x5f80000000088823 */ /* 0x000fe200000000ff */
[----:B------:R-:W-:Y:S02]  /*03f0*/  @!P0 IMAD.MOV.U32 R10, RZ, RZ, -0x40 ;  /* 0xffffffc0ff0a8424 */ /* 0x000fe400078e00ff */
[----:B------:R-:W-:Y:S02]  /*0400*/  @!P1 FFMA R9, R3, 1.84467440737095516160e+19, RZ ;  /* 0x5f80000003099823 */ /* 0x000fe400000000ff */
[----:B------:R-:W-:-:S07]  /*0410*/  @!P1 VIADD R10, R10, 0x40 ;  /* 0x000000400a0a9836 */ /* 0x000fce0000000000 */
.L_x_3:
[----:B------:R-:W-:Y:S01]  /*0420*/  LEA R0, R7, 0xc0800000, 0x17 ;  /* 0xc080000007007811 */ /* 0x000fe200078eb8ff */
[----:B------:R-:W-:Y:S01]  /*0430*/  VIADD R6, R6, 0xffffff81 ;  /* 0xffffff8106067836 */ /* 0x000fe20000000000 */
[----:B------:R-:W-:Y:S03]  /*0440*/  BSSY.RECONVERGENT B2, `(.L_x_8) ;  /* 0x0000035000027945 */ /* 0x000fe60003800200 */
[----:B------:R-:W-:Y:S01]  /*0450*/  IMAD.IADD R9, R9, 0x1, -R0 ;  /* 0x0000000109097824 */ /* 0x000fe200078e0a00 */
[C---:B------:R-:W-:Y:S01]  /*0460*/  IADD3 R7, PT, PT, R6.reuse, 0x7f, -R7 ;  /* 0x0000007f06077810 */ /* 0x040fe20007ffe807 */
[----:B------:R-:W-:Y:S02]  /*0470*/  IMAD R0, R6, -0x800000, R8 ;  /* 0xff80000006007824 */ /* 0x000fe400078e0208 */
[----:B------:R-:W0:Y:S01]  /*0480*/  MUFU.RCP R3, R9 ;  /* 0x0000000900037308 */ /* 0x000e220000001000 */
[----:B------:R-:W-:Y:S01]  /*0490*/  FADD.FTZ R11, -R9, -RZ ;  /* 0x800000ff090b7221 */ /* 0x000fe20000010100 */
[----:B------:R-:W-:-:S03]  /*04a0*/  IMAD.IADD R7, R7, 0x1, R10 ;  /* 0x0000000107077824 */ /* 0x000fc600078e020a */
[----:B0-----:R-:W-:-:S04]  /*04b0*/  FFMA R12, R3, R11, 1 ;  /* 0x3f800000030c7423 */ /* 0x001fc8000000000b */
[----:B------:R-:W-:-:S04]  /*04c0*/  FFMA R12, R3, R12, R3 ;  /* 0x0000000c030c7223 */ /* 0x000fc80000000003 */
[----:B------:R-:W-:-:S04]  /*04d0*/  FFMA R3, R0, R12, RZ ;  /* 0x0000000c00037223 */ /* 0x000fc800000000ff */
[----:B------:R-:W-:-:S04]  /*04e0*/  FFMA R8, R11, R3, R0 ;  /* 0x000000030b087223 */ /* 0x000fc80000000000 */
[----:B------:R-:W-:-:S04]  /*04f0*/  FFMA R13, R12, R8, R3 ;  /* 0x000000080c0d7223 */ /* 0x000fc80000000003 */
[----:B------:R-:W-:-:S04]  /*0500*/  FFMA R8, R11, R13, R0 ;  /* 0x0000000d0b087223 */ /* 0x000fc80000000000 */
[----:B------:R-:W-:-:S05]  /*0510*/  FFMA R0, R12, R8, R13 ;  /* 0x000000080c007223 */ /* 0x000fca000000000d */
[----:B------:R-:W-:-:S04]  /*0520*/  SHF.R.U32.HI R3, RZ, 0x17, R0 ;  /* 0x00000017ff037819 */ /* 0x000fc80000011600 */
[----:B------:R-:W-:-:S05]  /*0530*/  LOP3.LUT R3, R3, 0xff, RZ, 0xc0, !PT ;  /* 0x000000ff03037812 */ /* 0x000fca00078ec0ff */
[----:B------:R-:W-:-:S04]  /*0540*/  IMAD.IADD R9, R3, 0x1, R7 ;  /* 0x0000000103097824 */ /* 0x000fc800078e0207 */
[----:B------:R-:W-:-:S05]  /*0550*/  VIADD R3, R9, 0xffffffff ;  /* 0xffffffff09037836 */ /* 0x000fca0000000000 */
[----:B------:R-:W-:-:S13]  /*0560*/  ISETP.GE.U32.AND P0, PT, R3, 0xfe, PT ;  /* 0x000000fe0300780c */ /* 0x000fda0003f06070 */
[----:B------:R-:W-:Y:S05]  /*0570*/  @!P0 BRA `(.L_x_9) ;  /* 0x0000000000808947 */ /* 0x000fea0003800000 */
[----:B------:R-:W-:-:S13]  /*0580*/  ISETP.GT.AND P0, PT, R9, 0xfe, PT ;  /* 0x000000fe0900780c */ /* 0x000fda0003f04270 */
[----:B------:R-:W-:Y:S05]  /*0590*/  @P0 BRA `(.L_x_10) ;  /* 0x00000000006c0947 */ /* 0x000fea0003800000 */
[----:B------:R-:W-:-:S13]  /*05a0*/  ISETP.GE.AND P0, PT, R9, 0x1, PT ;  /* 0x000000010900780c */ /* 0x000fda0003f06270 */
[----:B------:R-:W-:Y:S05]  /*05b0*/  @P0 BRA `(.L_x_11) ;  /* 0x0000000000740947 */ /* 0x000fea0003800000 */
[----:B------:R-:W-:Y:S02]  /*05c0*/  ISETP.GE.AND P0, PT, R9, -0x18, PT ;  /* 0xffffffe80900780c */ /* 0x000fe40003f06270 */
[----:B------:R-:W-:-:S11]  /*05d0*/  LOP3.LUT R0, R0, 0x80000000, RZ, 0xc0, !PT ;  /* 0x8000000000007812 */ /* 0x000fd600078ec0ff */
[----:B------:R-:W-:Y:S05]  /*05e0*/  @!P0 BRA `(.L_x_11) ;  /* 0x0000000000688947 */ /* 0x000fea0003800000 */
[CCC-:B------:R-:W-:Y:S01]  /*05f0*/  FFMA.RZ R3, R12.reuse, R8.reuse, R13.reuse ;  /* 0x000000080c037223 */ /* 0x1c0fe2000000c00d */
[CCC-:B------:R-:W-:Y:S01]  /*0600*/  FFMA.RM R6, R12.reuse, R8.reuse, R13.reuse ;  /* 0x000000080c067223 */ /* 0x1c0fe2000000400d */
[C---:B------:R-:W-:Y:S02]  /*0610*/  ISETP.NE.AND P2, PT, R9.reuse, RZ, PT ;  /* 0x000000ff0900720c */ /* 0x040fe40003f45270 */
[----:B------:R-:W-:Y:S02]  /*0620*/  ISETP.NE.AND P1, PT, R9, RZ, PT ;  /* 0x000000ff0900720c */ /* 0x000fe40003f25270 */
[----:B------:R-:W-:Y:S01]  /*0630*/  LOP3.LUT R7, R3, 0x7fffff, RZ, 0xc0, !PT ;  /* 0x007fffff03077812 */ /* 0x000fe200078ec0ff */
[----:B------:R-:W-:Y:S01]  /*0640*/  FFMA.RP R3, R12, R8, R13 ;  /* 0x000000080c037223 */ /* 0x000fe2000000800d */
[----:B------:R-:W-:Y:S02]  /*0650*/  VIADD R8, R9, 0x20 ;  /* 0x0000002009087836 */ /* 0x000fe40000000000 */
[----:B------:R-:W-:Y:S01]  /*0660*/  LOP3.LUT R7, R7, 0x800000, RZ, 0xfc, !PT ;  /* 0x0080000007077812 */ /* 0x000fe200078efcff */
[----:B------:R-:W-:Y:S01]  /*0670*/  IMAD.MOV R9, RZ, RZ, -R9 ;  /* 0x000000ffff097224 */ /* 0x000fe200078e0a09 */
[----:B------:R-:W-:-:S02]  /*0680*/  FSETP.NEU.FTZ.AND P0, PT, R3, R6, PT ;  /* 0x000000060300720b */ /* 0x000fc40003f1d000 */
[----:B------:R-:W-:Y:S02]  /*0690*/  SHF.L.U32 R8, R7, R8, RZ ;  /* 0x0000000807087219 */ /* 0x000fe400000006ff */
[----:B------:R-:W-:Y:S02]  /*06a0*/  SEL R6, R9, RZ, P2 ;  /* 0x000000ff09067207 */ /* 0x000fe40001000000 */
[----:B------:R-:W-:Y:S02]  /*06b0*/  ISETP.NE.AND P1, PT, R8, RZ, P1 ;  /* 0x000000ff0800720c */ /* 0x000fe40000f25270 */
[----:B------:R-:W-:Y:S02]  /*06c0*/  SHF.R.U32.HI R6, RZ, R6, R7 ;  /* 0x00000006ff067219 */ /* 0x000fe40000011607 */
[----:B------:R-:W-:Y:S02]  /*06d0*/  PLOP3.LUT P0, PT, P0, P1, PT, 0xf8, 0x8f ;  /* 0x00000000008f781c */ /* 0x000fe40000703f70 */
[----:B------:R-:W-:-:S02]  /*06e0*/  SHF.R.U32.HI R8, RZ, 0x1, R6 ;  /* 0x00000001ff087819 */ /* 0x000fc40000011606 */
[----:B------:R-:W-:-:S04]  /*06f0*/  SEL R3, RZ, 0x1, !P0 ;  /* 0x00000001ff037807 */ /* 0x000fc80004000000 */
[----:B------:R-:W-:-:S04]  /*0700*/  LOP3.LUT R3, R3, 0x1, R8, 0xf8, !PT ;  /* 0x0000000103037812 */ /* 0x000fc800078ef808 */
[----:B------:R-:W-:-:S05]  /*0710*/  LOP3.LUT R3, R3, R6, RZ, 0xc0, !PT ;  /* 0x0000000603037212 */ /* 0x000fca00078ec0ff */
[----:B------:R-:W-:-:S05]  /*0720*/  IMAD.IADD R3, R8, 0x1, R3 ;  /* 0x0000000108037824 */ /* 0x000fca00078e0203 */
[----:B------:R-:W-:Y:S01]  /*0730*/  LOP3.LUT R0, R3, R0, RZ, 0xfc, !PT ;  /* 0x0000000003007212 */ /* 0x000fe200078efcff */
[----:B------:R-:W-:Y:S06]  /*0740*/  BRA `(.L_x_11) ;  /* 0x0000000000107947 */ /* 0x000fec0003800000 */
.L_x_10:
[----:B------:R-:W-:-:S04]  /*0750*/  LOP3.LUT R0, R0, 0x80000000, RZ, 0xc0, !PT ;  /* 0x8000000000007812 */ /* 0x000fc800078ec0ff */
[----:B------:R-:W-:Y:S01]  /*0760*/  LOP3.LUT R0, R0, 0x7f800000, RZ, 0xfc, !PT ;  /* 0x7f80000000007812 */ /* 0x000fe200078efcff */
[----:B------:R-:W-:Y:S06]  /*0770*/  BRA `(.L_x_11) ;  /* 0x0000000000047947 */ /* 0x000fec0003800000 */
.L_x_9:
[----:B------:R-:W-:-:S07]  /*0780*/  IMAD R0, R7, 0x800000, R0 ;  /* 0x0080000007007824 */ /* 0x000fce00078e0200 */
.L_x_11:
[----:B------:R-:W-:Y:S05]  /*0790*/  BSYNC.RECONVERGENT B2 ;  /* 0x0000000000027941 */ /* 0x000fea0003800200 */
.L_x_8:
[----:B------:R-:W-:Y:S05]  /*07a0*/  BRA `(.L_x_12) ;  /* 0x0000000000207947 */ /* 0x000fea0003800000 */
.L_x_7:
[----:B------:R-:W-:-:S04]  /*07b0*/  LOP3.LUT R0, R9, 0x80000000, R8, 0x48, !PT ;  /* 0x8000000009007812 */ /* 0x000fc800078e4808 */
[----:B------:R-:W-:Y:S01]  /*07c0*/  LOP3.LUT R0, R0, 0x7f800000, RZ, 0xfc, !PT ;  /* 0x7f80000000007812 */ /* 0x000fe200078efcff */
[----:B------:R-:W-:Y:S06]  /*07d0*/  BRA `(.L_x_12) ;  /* 0x0000000000147947 */ /* 0x000fec0003800000 */
.L_x_6:
[----:B------:R-:W-:Y:S01]  /*07e0*/  LOP3.LUT R0, R9, 0x80000000, R8, 0x48, !PT ;  /* 0x8000000009007812 */ /* 0x000fe200078e4808 */
[----:B------:R-:W-:Y:S06]  /*07f0*/  BRA `(.L_x_12) ;  /* 0x00000000000c7947 */ /* 0x000fec0003800000 */
.L_x_5:
[----:B------:R-:W0:Y:S01]  /*0800*/  MUFU.RSQ R0, -QNAN ;  /* 0xffc0000000007908 */ /* 0x000e220000001400 */
[----:B------:R-:W-:Y:S05]  /*0810*/  BRA `(.L_x_12) ;  /* 0x0000000000047947 */ /* 0x000fea0003800000 */
.L_x_4:
[----:B------:R-:W-:-:S07]  /*0820*/  FADD.FTZ R0, R0, R3 ;  /* 0x0000000300007221 */ /* 0x000fce0000010000 */
.L_x_12:
[----:B------:R-:W-:Y:S05]  /*0830*/  BSYNC.RECONVERGENT B1 ;  /* 0x0000000000017941 */ /* 0x000fea0003800200 */
.L_x_2:
[----:B------:R-:W-:-:S04]  /*0840*/  IMAD.MOV.U32 R3, RZ, RZ, 0x0 ;  /* 0x00000000ff037424 */ /* 0x000fc800078e00ff */
[----:B0-----:R-:W-:Y:S05]  /*0850*/  RET.REL.NODEC R2 `(_Z15normalizeKernelPffi) ;  /* 0xfffffff402e87950 */ /* 0x001fea0003c3ffff */
.L_x_13:
[----:B------:R-:W-:-:S00]  /*0860*/  BRA `(.L_x_13) ;  /* 0xfffffffc00fc7947 */ /* 0x000fc0000383ffff */
[----:B------:R-:W-:-:S00]  /*0870*/  NOP ;  /* 0x0000000000007918 */ /* 0x000fc00000000000 */
        /* <DEDUP_REMOVED lines=8> */
.L_x_14:


//--------------------- .nv.shared.reserved.0     --------------------------
	.section	.nv.shared.reserved.0,"aw",@nobits
	.weak		__nv_reservedSMEM_offset_0_alias
	.size		__nv_reservedSMEM_offset_0_alias, 0, 64
	.other		__nv_reservedSMEM_offset_0_alias,@"STO_CUDA_RESERVED_SHARED STV_DEFAULT"
__nv_reservedSMEM_offset_0_alias:
	.zero		0
	.zero		64


//--------------------- .nv.constant0._Z15normalizeKernelPffi --------------------------
	.section	.nv.constant0._Z15normalizeKernelPffi,"a",@progbits
	.sectionflags	@""
	.align	4
.nv.constant0._Z15normalizeKernelPffi:
	.zero		912


//--------------------- SYMBOLS --------------------------

	.type		.nv.reservedSmem.offset0,@object
	.size		.nv.reservedSmem.offset0,0x4
